//
// Generated by NVIDIA NVVM Compiler
//
// Compiler Build ID: CL-36424714
// Cuda compilation tools, release 13.0, V13.0.88
// Based on NVVM 20.0.0
//

.version 9.0
.target sm_100
.address_size 64

	// .globl	_Z10add_kernelPiS_S_

.visible .entry _Z10add_kernelPiS_S_(
	.param .u64 .ptr .align 1 _Z10add_kernelPiS_S__param_0,
	.param .u64 .ptr .align 1 _Z10add_kernelPiS_S__param_1,
	.param .u64 .ptr .align 1 _Z10add_kernelPiS_S__param_2
)
{
	.reg .b32 	%r<8>;
	.reg .b64 	%rd<11>;

	ld.param.u64 	%rd1, [_Z10add_kernelPiS_S__param_0];
	ld.param.u64 	%rd2, [_Z10add_kernelPiS_S__param_1];
	ld.param.u64 	%rd3, [_Z10add_kernelPiS_S__param_2];
	cvta.to.global.u64 	%rd4, %rd3;
	cvta.to.global.u64 	%rd5, %rd2;
	cvta.to.global.u64 	%rd6, %rd1;
	mov.u32 	%r1, %ctaid.x;
	mov.u32 	%r2, %ntid.x;
	mov.u32 	%r3, %tid.x;
	mad.lo.s32 	%r4, %r1, %r2, %r3;
	mul.wide.s32 	%rd7, %r4, 4;
	add.s64 	%rd8, %rd6, %rd7;
	ld.global.u32 	%r5, [%rd8];
	add.s64 	%rd9, %rd5, %rd7;
	ld.global.u32 	%r6, [%rd9];
	add.s32 	%r7, %r6, %r5;
	add.s64 	%rd10, %rd4, %rd7;
	st.global.u32 	[%rd10], %r7;
	ret;

}


// ===== COMPILED SASS (sm_100) =====

	.target	sm_100

	.elftype	@"ET_EXEC"


//--------------------- .note.nv.tkinfo           --------------------------
	.section	.note.nv.tkinfo,"",@"SHT_NOTE"
	.sectionflags	@"SHF_NOTE_NV_TKINFO"
	.tkinfo
        /*0018*/ 	.word	0x00000002
        /*0030*/ 	.string	""
        /*0030*/ 	.string	"ptxas"
        /*0030*/ 	.string	"Cuda compilation tools, release 13.0, V13.0.88"
        /*0030*/ 	.string	"Build cuda_13.0.r13.0/compiler.36424714_0"
        /*0030*/ 	.string	"-arch sm_100 -m 64 "



//--------------------- .note.nv.cuinfo           --------------------------
	.section	.note.nv.cuinfo,"",@"SHT_NOTE"
	.sectionflags	@"SHF_NOTE_NV_CUINFO"
        /*0018*/ 	.short	0x0002
        /*001a*/ 	.short	0x0064
        /*001c*/ 	.short	0x0082
	.zero		2


//--------------------- .nv.info                  --------------------------
	.section	.nv.info,"",@"SHT_CUDA_INFO"
	.align	4


	//----- nvinfo : EIATTR_REGCOUNT
	.align		4
        /*0000*/ 	.byte	0x04, 0x2f
        /*0002*/ 	.short	(.L_1 - .L_0)
	.align		4
.L_0:
        /*0004*/ 	.word	index@(_Z10add_kernelPiS_S_)
        /*0008*/ 	.word	0x0000000c


	//----- nvinfo : EIATTR_FRAME_SIZE
	.align		4
.L_1:
        /*000c*/ 	.byte	0x04, 0x11
        /*000e*/ 	.short	(.L_3 - .L_2)
	.align		4
.L_2:
        /*0010*/ 	.word	index@(_Z10add_kernelPiS_S_)
        /*0014*/ 	.word	0x00000000


	//----- nvinfo : EIATTR_MIN_STACK_SIZE
	.align		4
.L_3:
        /*0018*/ 	.byte	0x04, 0x12
        /*001a*/ 	.short	(.L_5 - .L_4)
	.align		4
.L_4:
        /*001c*/ 	.word	index@(_Z10add_kernelPiS_S_)
        /*0020*/ 	.word	0x00000000
.L_5:


//--------------------- .nv.compat                --------------------------
	.section	.nv.compat,"",@"SHT_CUDA_COMPAT_INFO"
	.align	4
        /*0000*/ 	.byte	0x02, 0x09, 0x00, 0x00, 0x02, 0x02, 0x01, 0x00, 0x02, 0x05, 0x05, 0x00, 0x03, 0x07, 0x01, 0x01
        /*0010*/ 	.byte	0x02, 0x03, 0x00, 0x00, 0x02, 0x06, 0x01, 0x00, 0x04, 0x0b, 0x08, 0x00, 0x09, 0x00, 0x00, 0x00
        /*0020*/ 	.byte	0x00, 0x00, 0x00, 0x00


//--------------------- .nv.info._Z10add_kernelPiS_S_ --------------------------
	.section	.nv.info._Z10add_kernelPiS_S_,"",@"SHT_CUDA_INFO"
	.sectionflags	@""
	.align	4


	//----- nvinfo : EIATTR_CUDA_API_VERSION
	.align		4
        /*0000*/ 	.byte	0x04, 0x37
        /*0002*/ 	.short	(.L_7 - .L_6)
.L_6:
        /*0004*/ 	.word	0x00000082


	//----- nvinfo : EIATTR_KPARAM_INFO
	.align		4
.L_7:
        /*0008*/ 	.byte	0x04, 0x17
        /*000a*/ 	.short	(.L_9 - .L_8)
.L_8:
        /*000c*/ 	.word	0x00000000
        /*0010*/ 	.short	0x0002
        /*0012*/ 	.short	0x0010
        /*0014*/ 	.byte	0x00, 0xf5, 0x21, 0x00


	//----- nvinfo : EIATTR_KPARAM_INFO
	.align		4
.L_9:
        /*0018*/ 	.byte	0x04, 0x17
        /*001a*/ 	.short	(.L_11 - .L_10)
.L_10:
        /*001c*/ 	.word	0x00000000
        /*0020*/ 	.short	0x0001
        /*0022*/ 	.short	0x0008
        /*0024*/ 	.byte	0x00, 0xf5, 0x21, 0x00


	//----- nvinfo : EIATTR_KPARAM_INFO
	.align		4
.L_11:
        /*0028*/ 	.byte	0x04, 0x17
        /*002a*/ 	.short	(.L_13 - .L_12)
.L_12:
        /*002c*/ 	.word	0x00000000
        /*0030*/ 	.short	0x0000
        /*0032*/ 	.short	0x0000
        /*0034*/ 	.byte	0x00, 0xf5, 0x21, 0x00


	//----- nvinfo : EIATTR_SPARSE_MMA_MASK
	.align		4
.L_13:
        /*0038*/ 	.byte	0x03, 0x50
        /*003a*/ 	.short	0x0000


	//----- nvinfo : EIATTR_MAXREG_COUNT
	.align		4
        /*003c*/ 	.byte	0x03, 0x1b
        /*003e*/ 	.short	0x00ff


	//----- nvinfo : EIATTR_MERCURY_ISA_VERSION
	.align		4
        /*0040*/ 	.byte	0x03, 0x5f
        /*0042*/ 	.short	0x0101


	//----- nvinfo : EIATTR_VRC_CTA_INIT_COUNT
	.align		4
        /*0044*/ 	.byte	0x02, 0x4a
	.zero		1
	.zero		1


	//----- nvinfo : EIATTR_EXIT_INSTR_OFFSETS
	.align		4
        /*0048*/ 	.byte	0x04, 0x1c
        /*004a*/ 	.short	(.L_15 - .L_14)


	//   ....[0]....
.L_14:
        /*004c*/ 	.word	0x00000100


	//----- nvinfo : EIATTR_CBANK_PARAM_SIZE
	.align		4
.L_15:
        /*0050*/ 	.byte	0x03, 0x19
        /*0052*/ 	.short	0x0018


	//----- nvinfo : EIATTR_PARAM_CBANK
	.align		4
        /*0054*/ 	.byte	0x04, 0x0a
        /*0056*/ 	.short	(.L_17 - .L_16)
	.align		4
.L_16:
        /*0058*/ 	.word	index@(.nv.constant0._Z10add_kernelPiS_S_)
        /*005c*/ 	.short	0x0380
        /*005e*/ 	.short	0x0018


	//----- nvinfo : EIATTR_SW_WAR
	.align		4
.L_17:
        /*0060*/ 	.byte	0x04, 0x36
        /*0062*/ 	.short	(.L_19 - .L_18)
.L_18:
        /*0064*/ 	.word	0x00000008
.L_19:


//--------------------- .nv.callgraph             --------------------------
	.section	.nv.callgraph,"",@"SHT_CUDA_CALLGRAPH"
	.align	4
	.sectionentsize	8
	.align		4
        /*0000*/ 	.word	0x00000000
	.align		4
        /*0004*/ 	.word	0xffffffff
	.align		4
        /*0008*/ 	.word	0x00000000
	.align		4
        /*000c*/ 	.word	0xfffffffe
	.align		4
        /*0010*/ 	.word	0x00000000
	.align		4
        /*0014*/ 	.word	0xfffffffd
	.align		4
        /*0018*/ 	.word	0x00000000
	.align		4
        /*001c*/ 	.word	0xfffffffc


//--------------------- .text._Z10add_kernelPiS_S_ --------------------------
	.section	.text._Z10add_kernelPiS_S_,"ax",@progbits
	.align	128
        .global         _Z10add_kernelPiS_S_
        .type           _Z10add_kernelPiS_S_,@function
        .size           _Z10add_kernelPiS_S_,(.L_x_1 - _Z10add_kernelPiS_S_)
        .other          _Z10add_kernelPiS_S_,@"STO_CUDA_ENTRY STV_DEFAULT"
_Z10add_kernelPiS_S_:
.text._Z10add_kernelPiS_S_:
[----:B------:R-:W-:Y:S01]  /*0000*/  LDC R1, c[0x0][0x37c] ;  /* 0x0000df00ff017b82 */ /* 0x000fe20000000800 */
[----:B------:R-:W0:Y:S07]  /*0010*/  S2R R0, SR_TID.X ;  /* 0x0000000000007919 */ /* 0x000e2e0000002100 */
[----:B------:R-:W0:Y:S01]  /*0020*/  S2UR UR6, SR_CTAID.X ;  /* 0x00000000000679c3 */ /* 0x000e220000002500 */
[----:B------:R-:W1:Y:S07]  /*0030*/  LDCU.64 UR4, c[0x0][0x358] ;  /* 0x00006b00ff0477ac */ /* 0x000e6e0008000a00 */
[----:B------:R-:W0:Y:S08]  /*0040*/  LDC R9, c[0x0][0x360] ;  /* 0x0000d800ff097b82 */ /* 0x000e300000000800 */
[----:B------:R-:W2:Y:S08]  /*0050*/  LDC.64 R2, c[0x0][0x380] ;  /* 0x0000e000ff027b82 */ /* 0x000eb00000000a00 */
[----:B------:R-:W3:Y:S01]  /*0060*/  LDC.64 R4, c[0x0][0x388] ;  /* 0x0000e200ff047b82 */ /* 0x000ee20000000a00 */
[----:B0-----:R-:W-:-:S07]  /*0070*/  IMAD R9, R9, UR6, R0 ;  /* 0x0000000609097c24 */ /* 0x001fce000f8e0200 */
[----:B------:R-:W0:Y:S01]  /*0080*/  LDC.64 R6, c[0x0][0x390] ;  /* 0x0000e400ff067b82 */ /* 0x000e220000000a00 */
[----:B--2---:R-:W-:-:S06]  /*0090*/  IMAD.WIDE R2, R9, 0x4, R2 ;  /* 0x0000000409027825 */ /* 0x004fcc00078e0202 */
[----:B-1----:R-:W2:Y:S01]  /*00a0*/  LDG.E R2, desc[UR4][R2.64] ;  /* 0x0000000402027981 */ /* 0x002ea2000c1e1900 */
[----:B---3--:R-:W-:-:S06]  /*00b0*/  IMAD.WIDE R4, R9, 0x4, R4 ;  /* 0x0000000409047825 */ /* 0x008fcc00078e0204 */
[----:B------:R-:W2:Y:S01]  /*00c0*/  LDG.E R5, desc[UR4][R4.64] ;  /* 0x0000000404057981 */ /* 0x000ea2000c1e1900 */
[----:B0-----:R-:W-:Y:S01]  /*00d0*/  IMAD.WIDE R6, R9, 0x4, R6 ;  /* 0x0000000409067825 */ /* 0x001fe200078e0206 */
[----:B--2---:R-:W-:-:S05]  /*00e0*/  IADD3 R9, PT, PT, R2, R5, RZ ;  /* 0x0000000502097210 */ /* 0x004fca0007ffe0ff */
[----:B------:R-:W-:Y:S01]  /*00f0*/  STG.E desc[UR4][R6.64], R9 ;  /* 0x0000000906007986 */ /* 0x000fe2000c101904 */
[----:B------:R-:W-:Y:S05]  /*0100*/  EXIT ;  /* 0x000000000000794d */ /* 0x000fea0003800000 */
.L_x_0:
[----:B------:R-:W-:-:S00]  /*0110*/  BRA `(.L_x_0) ;  /* 0xfffffffc00fc7947 */ /* 0x000fc0000383ffff */
[----:B------:R-:W-:-:S00]  /*0120*/  NOP ;  /* 0x0000000000007918 */ /* 0x000fc00000000000 */
        /* <DEDUP_REMOVED lines=13> */
.L_x_1:


//--------------------- .nv.shared.reserved.0     --------------------------
	.section	.nv.shared.reserved.0,"aw",@nobits
	.weak		__nv_reservedSMEM_offset_0_alias
	.size		__nv_reservedSMEM_offset_0_alias, 0, 64
	.other		__nv_reservedSMEM_offset_0_alias,@"STO_CUDA_RESERVED_SHARED STV_DEFAULT"
__nv_reservedSMEM_offset_0_alias:
	.zero		0
	.zero		64


//--------------------- .nv.constant0._Z10add_kernelPiS_S_ --------------------------
	.section	.nv.constant0._Z10add_kernelPiS_S_,"a",@progbits
	.sectionflags	@""
	.align	4
.nv.constant0._Z10add_kernelPiS_S_:
	.zero		920


//--------------------- SYMBOLS --------------------------

	.type		.nv.reservedSmem.offset0,@object
	.size		.nv.reservedSmem.offset0,0x4
